//
// Generated by NVIDIA NVVM Compiler
//
// Compiler Build ID: CL-36424714
// Cuda compilation tools, release 13.0, V13.0.88
// Based on NVVM 20.0.0
//

.version 9.0
.target sm_100
.address_size 64

	// .globl	_Z30convolution_1d_constant_memoryPiS_i
.const .align 4 .b8 MASK[28];

.visible .entry _Z30convolution_1d_constant_memoryPiS_i(
	.param .u64 .ptr .align 1 _Z30convolution_1d_constant_memoryPiS_i_param_0,
	.param .u64 .ptr .align 1 _Z30convolution_1d_constant_memoryPiS_i_param_1,
	.param .u32 _Z30convolution_1d_constant_memoryPiS_i_param_2
)
{
	.reg .pred 	%p<21>;
	.reg .b32 	%r<48>;
	.reg .b64 	%rd<21>;

	ld.param.u64 	%rd3, [_Z30convolution_1d_constant_memoryPiS_i_param_0];
	ld.param.u64 	%rd2, [_Z30convolution_1d_constant_memoryPiS_i_param_1];
	ld.param.u32 	%r21, [_Z30convolution_1d_constant_memoryPiS_i_param_2];
	cvta.to.global.u64 	%rd1, %rd3;
	mov.u32 	%r22, %ctaid.x;
	mov.u32 	%r23, %ntid.x;
	mov.u32 	%r24, %tid.x;
	mad.lo.s32 	%r1, %r22, %r23, %r24;
	setp.ge.s32 	%p1, %r1, %r21;
	@%p1 bra 	$L__BB0_16;
	add.s32 	%r2, %r1, -3;
	setp.lt.s32 	%p2, %r1, 3;
	setp.ge.s32 	%p3, %r2, %r21;
	mov.b32 	%r42, 0;
	or.pred  	%p4, %p2, %p3;
	@%p4 bra 	$L__BB0_3;
	mul.wide.u32 	%rd4, %r2, 4;
	add.s64 	%rd5, %rd1, %rd4;
	ld.global.u32 	%r26, [%rd5];
	ld.const.u32 	%r27, [MASK];
	mul.lo.s32 	%r42, %r27, %r26;
$L__BB0_3:
	add.s32 	%r5, %r1, -2;
	setp.lt.s32 	%p5, %r1, 2;
	setp.ge.s32 	%p6, %r5, %r21;
	or.pred  	%p7, %p5, %p6;
	@%p7 bra 	$L__BB0_5;
	mul.wide.u32 	%rd6, %r5, 4;
	add.s64 	%rd7, %rd1, %rd6;
	ld.global.u32 	%r28, [%rd7];
	ld.const.u32 	%r29, [MASK+4];
	mad.lo.s32 	%r42, %r29, %r28, %r42;
$L__BB0_5:
	setp.lt.s32 	%p8, %r1, 1;
	setp.gt.s32 	%p9, %r1, %r21;
	or.pred  	%p10, %p8, %p9;
	@%p10 bra 	$L__BB0_7;
	add.s32 	%r30, %r1, -1;
	mul.wide.u32 	%rd8, %r30, 4;
	add.s64 	%rd9, %rd1, %rd8;
	ld.global.u32 	%r31, [%rd9];
	ld.const.u32 	%r32, [MASK+8];
	mad.lo.s32 	%r42, %r32, %r31, %r42;
$L__BB0_7:
	setp.lt.s32 	%p11, %r1, 0;
	@%p11 bra 	$L__BB0_9;
	mul.wide.u32 	%rd10, %r1, 4;
	add.s64 	%rd11, %rd1, %rd10;
	ld.global.u32 	%r33, [%rd11];
	ld.const.u32 	%r34, [MASK+12];
	mad.lo.s32 	%r42, %r34, %r33, %r42;
$L__BB0_9:
	add.s32 	%r12, %r1, 1;
	setp.lt.s32 	%p12, %r1, -1;
	setp.ge.s32 	%p13, %r12, %r21;
	or.pred  	%p14, %p12, %p13;
	@%p14 bra 	$L__BB0_11;
	mul.wide.u32 	%rd12, %r12, 4;
	add.s64 	%rd13, %rd1, %rd12;
	ld.global.u32 	%r35, [%rd13];
	ld.const.u32 	%r36, [MASK+16];
	mad.lo.s32 	%r42, %r36, %r35, %r42;
$L__BB0_11:
	add.s32 	%r15, %r1, 2;
	setp.lt.s32 	%p15, %r1, -2;
	setp.ge.s32 	%p16, %r15, %r21;
	or.pred  	%p17, %p15, %p16;
	@%p17 bra 	$L__BB0_13;
	mul.wide.u32 	%rd14, %r15, 4;
	add.s64 	%rd15, %rd1, %rd14;
	ld.global.u32 	%r37, [%rd15];
	ld.const.u32 	%r38, [MASK+20];
	mad.lo.s32 	%r42, %r38, %r37, %r42;
$L__BB0_13:
	add.s32 	%r18, %r1, 3;
	setp.lt.s32 	%p18, %r1, -3;
	setp.ge.s32 	%p19, %r18, %r21;
	or.pred  	%p20, %p18, %p19;
	@%p20 bra 	$L__BB0_15;
	mul.wide.u32 	%rd16, %r18, 4;
	add.s64 	%rd17, %rd1, %rd16;
	ld.global.u32 	%r39, [%rd17];
	ld.const.u32 	%r40, [MASK+24];
	mad.lo.s32 	%r42, %r40, %r39, %r42;
$L__BB0_15:
	cvta.to.global.u64 	%rd18, %rd2;
	mul.wide.s32 	%rd19, %r1, 4;
	add.s64 	%rd20, %rd18, %rd19;
	st.global.u32 	[%rd20], %r42;
$L__BB0_16:
	ret;

}


// ===== COMPILED SASS (sm_100) =====

	.target	sm_100

	.elftype	@"ET_EXEC"


//--------------------- .note.nv.tkinfo           --------------------------
	.section	.note.nv.tkinfo,"",@"SHT_NOTE"
	.sectionflags	@"SHF_NOTE_NV_TKINFO"
	.tkinfo
        /*0018*/ 	.word	0x00000002
        /*0030*/ 	.string	""
        /*0030*/ 	.string	"ptxas"
        /*0030*/ 	.string	"Cuda compilation tools, release 13.0, V13.0.88"
        /*0030*/ 	.string	"Build cuda_13.0.r13.0/compiler.36424714_0"
        /*0030*/ 	.string	"-arch sm_100 -m 64 "



//--------------------- .note.nv.cuinfo           --------------------------
	.section	.note.nv.cuinfo,"",@"SHT_NOTE"
	.sectionflags	@"SHF_NOTE_NV_CUINFO"
        /*0018*/ 	.short	0x0002
        /*001a*/ 	.short	0x0064
        /*001c*/ 	.short	0x0082
	.zero		2


//--------------------- .nv.info                  --------------------------
	.section	.nv.info,"",@"SHT_CUDA_INFO"
	.align	4


	//----- nvinfo : EIATTR_REGCOUNT
	.align		4
        /*0000*/ 	.byte	0x04, 0x2f
        /*0002*/ 	.short	(.L_2 - .L_1)
	.align		4
.L_1:
        /*0004*/ 	.word	index@(_Z30convolution_1d_constant_memoryPiS_i)
        /*0008*/ 	.word	0x0000001e


	//----- nvinfo : EIATTR_FRAME_SIZE
	.align		4
.L_2:
        /*000c*/ 	.byte	0x04, 0x11
        /*000e*/ 	.short	(.L_4 - .L_3)
	.align		4
.L_3:
        /*0010*/ 	.word	index@(_Z30convolution_1d_constant_memoryPiS_i)
        /*0014*/ 	.word	0x00000000


	//----- nvinfo : EIATTR_MIN_STACK_SIZE
	.align		4
.L_4:
        /*0018*/ 	.byte	0x04, 0x12
        /*001a*/ 	.short	(.L_6 - .L_5)
	.align		4
.L_5:
        /*001c*/ 	.word	index@(_Z30convolution_1d_constant_memoryPiS_i)
        /*0020*/ 	.word	0x00000000
.L_6:


//--------------------- .nv.compat                --------------------------
	.section	.nv.compat,"",@"SHT_CUDA_COMPAT_INFO"
	.align	4
        /*0000*/ 	.byte	0x02, 0x09, 0x00, 0x00, 0x02, 0x02, 0x01, 0x00, 0x02, 0x05, 0x05, 0x00, 0x03, 0x07, 0x01, 0x01
        /*0010*/ 	.byte	0x02, 0x03, 0x00, 0x00, 0x02, 0x06, 0x01, 0x00, 0x04, 0x0b, 0x08, 0x00, 0x09, 0x00, 0x00, 0x00
        /*0020*/ 	.byte	0x00, 0x00, 0x00, 0x00


//--------------------- .nv.info._Z30convolution_1d_constant_memoryPiS_i --------------------------
	.section	.nv.info._Z30convolution_1d_constant_memoryPiS_i,"",@"SHT_CUDA_INFO"
	.sectionflags	@""
	.align	4


	//----- nvinfo : EIATTR_CUDA_API_VERSION
	.align		4
        /*0000*/ 	.byte	0x04, 0x37
        /*0002*/ 	.short	(.L_8 - .L_7)
.L_7:
        /*0004*/ 	.word	0x00000082


	//----- nvinfo : EIATTR_KPARAM_INFO
	.align		4
.L_8:
        /*0008*/ 	.byte	0x04, 0x17
        /*000a*/ 	.short	(.L_10 - .L_9)
.L_9:
        /*000c*/ 	.word	0x00000000
        /*0010*/ 	.short	0x0002
        /*0012*/ 	.short	0x0010
        /*0014*/ 	.byte	0x00, 0xf0, 0x11, 0x00


	//----- nvinfo : EIATTR_KPARAM_INFO
	.align		4
.L_10:
        /*0018*/ 	.byte	0x04, 0x17
        /*001a*/ 	.short	(.L_12 - .L_11)
.L_11:
        /*001c*/ 	.word	0x00000000
        /*0020*/ 	.short	0x0001
        /*0022*/ 	.short	0x0008
        /*0024*/ 	.byte	0x00, 0xf5, 0x21, 0x00


	//----- nvinfo : EIATTR_KPARAM_INFO
	.align		4
.L_12:
        /*0028*/ 	.byte	0x04, 0x17
        /*002a*/ 	.short	(.L_14 - .L_13)
.L_13:
        /*002c*/ 	.word	0x00000000
        /*0030*/ 	.short	0x0000
        /*0032*/ 	.short	0x0000
        /*0034*/ 	.byte	0x00, 0xf5, 0x21, 0x00


	//----- nvinfo : EIATTR_SPARSE_MMA_MASK
	.align		4
.L_14:
        /*0038*/ 	.byte	0x03, 0x50
        /*003a*/ 	.short	0x0000


	//----- nvinfo : EIATTR_MAXREG_COUNT
	.align		4
        /*003c*/ 	.byte	0x03, 0x1b
        /*003e*/ 	.short	0x00ff


	//----- nvinfo : EIATTR_MERCURY_ISA_VERSION
	.align		4
        /*0040*/ 	.byte	0x03, 0x5f
        /*0042*/ 	.short	0x0101


	//----- nvinfo : EIATTR_VRC_CTA_INIT_COUNT
	.align		4
        /*0044*/ 	.byte	0x02, 0x4a
	.zero		1
	.zero		1


	//----- nvinfo : EIATTR_EXIT_INSTR_OFFSETS
	.align		4
        /*0048*/ 	.byte	0x04, 0x1c
        /*004a*/ 	.short	(.L_16 - .L_15)


	//   ....[0]....
.L_15:
        /*004c*/ 	.word	0x00000070


	//   ....[1]....
        /*0050*/ 	.word	0x00000430


	//----- nvinfo : EIATTR_CBANK_PARAM_SIZE
	.align		4
.L_16:
        /*0054*/ 	.byte	0x03, 0x19
        /*0056*/ 	.short	0x0014


	//----- nvinfo : EIATTR_PARAM_CBANK
	.align		4
        /*0058*/ 	.byte	0x04, 0x0a
        /*005a*/ 	.short	(.L_18 - .L_17)
	.align		4
.L_17:
        /*005c*/ 	.word	index@(.nv.constant0._Z30convolution_1d_constant_memoryPiS_i)
        /*0060*/ 	.short	0x0380
        /*0062*/ 	.short	0x0014


	//----- nvinfo : EIATTR_SW_WAR
	.align		4
.L_18:
        /*0064*/ 	.byte	0x04, 0x36
        /*0066*/ 	.short	(.L_20 - .L_19)
.L_19:
        /*0068*/ 	.word	0x00000008
.L_20:


//--------------------- .nv.callgraph             --------------------------
	.section	.nv.callgraph,"",@"SHT_CUDA_CALLGRAPH"
	.align	4
	.sectionentsize	8
	.align		4
        /*0000*/ 	.word	0x00000000
	.align		4
        /*0004*/ 	.word	0xffffffff
	.align		4
        /*0008*/ 	.word	0x00000000
	.align		4
        /*000c*/ 	.word	0xfffffffe
	.align		4
        /*0010*/ 	.word	0x00000000
	.align		4
        /*0014*/ 	.word	0xfffffffd
	.align		4
        /*0018*/ 	.word	0x00000000
	.align		4
        /*001c*/ 	.word	0xfffffffc


//--------------------- .nv.constant3             --------------------------
	.section	.nv.constant3,"a",@progbits
	.align	4
.nv.constant3:
	.type		MASK,@object
	.size		MASK,(.L_0 - MASK)
MASK:
	.zero		28
.L_0:


//--------------------- .text._Z30convolution_1d_constant_memoryPiS_i --------------------------
	.section	.text._Z30convolution_1d_constant_memoryPiS_i,"ax",@progbits
	.align	128
        .global         _Z30convolution_1d_constant_memoryPiS_i
        .type           _Z30convolution_1d_constant_memoryPiS_i,@function
        .size           _Z30convolution_1d_constant_memoryPiS_i,(.L_x_1 - _Z30convolution_1d_constant_memoryPiS_i)
        .other          _Z30convolution_1d_constant_memoryPiS_i,@"STO_CUDA_ENTRY STV_DEFAULT"
_Z30convolution_1d_constant_memoryPiS_i:
.text._Z30convolution_1d_constant_memoryPiS_i:
[----:B------:R-:W-:Y:S01]  /*0000*/  LDC R1, c[0x0][0x37c] ;  /* 0x0000df00ff017b82 */ /* 0x000fe20000000800 */
[----:B------:R-:W0:Y:S07]  /*0010*/  S2R R0, SR_TID.X ;  /* 0x0000000000007919 */ /* 0x000e2e0000002100 */
[----:B------:R-:W0:Y:S01]  /*0020*/  S2UR UR4, SR_CTAID.X ;  /* 0x00000000000479c3 */ /* 0x000e220000002500 */
[----:B------:R-:W1:Y:S07]  /*0030*/  LDCU UR6, c[0x0][0x390] ;  /* 0x00007200ff0677ac */ /* 0x000e6e0008000800 */
[----:B------:R-:W0:Y:S02]  /*0040*/  LDC R11, c[0x0][0x360] ;  /* 0x0000d800ff0b7b82 */ /* 0x000e240000000800 */
[----:B0-----:R-:W-:-:S05]  /*0050*/  IMAD R11, R11, UR4, R0 ;  /* 0x000000040b0b7c24 */ /* 0x001fca000f8e0200 */
[----:B-1----:R-:W-:-:S13]  /*0060*/  ISETP.GE.AND P0, PT, R11, UR6, PT ;  /* 0x000000060b007c0c */ /* 0x002fda000bf06270 */
[----:B------:R-:W-:Y:S05]  /*0070*/  @P0 EXIT ;  /* 0x000000000000094d */ /* 0x000fea0003800000 */
[C---:B------:R-:W-:Y:S01]  /*0080*/  IADD3 R5, PT, PT, R11.reuse, -0x3, RZ ;  /* 0xfffffffd0b057810 */ /* 0x040fe20007ffe0ff */
[C---:B------:R-:W-:Y:S01]  /*0090*/  VIADD R17, R11.reuse, 0x1 ;  /* 0x000000010b117836 */ /* 0x040fe20000000000 */
[C---:B------:R-:W-:Y:S01]  /*00a0*/  IADD3 R25, PT, PT, R11.reuse, -0x2, RZ ;  /* 0xfffffffe0b197810 */ /* 0x040fe20007ffe0ff */
[----:B------:R-:W-:Y:S01]  /*00b0*/  VIADD R13, R11, 0x3 ;  /* 0x000000030b0d7836 */ /* 0x000fe20000000000 */
[----:B------:R-:W-:Y:S01]  /*00c0*/  ISETP.GE.AND P0, PT, R5, UR6, PT ;  /* 0x0000000605007c0c */ /* 0x000fe2000bf06270 */
[----:B------:R-:W0:Y:S01]  /*00d0*/  LDCU.64 UR4, c[0x0][0x358] ;  /* 0x00006b00ff0477ac */ /* 0x000e220008000a00 */
[----:B------:R-:W-:Y:S02]  /*00e0*/  ISETP.GE.AND P3, PT, R25, UR6, PT ;  /* 0x0000000619007c0c */ /* 0x000fe4000bf66270 */
[C---:B------:R-:W-:Y:S02]  /*00f0*/  ISETP.LT.OR P0, PT, R11.reuse, 0x3, P0 ;  /* 0x000000030b00780c */ /* 0x040fe40000701670 */
[----:B------:R-:W-:-:S02]  /*0100*/  ISETP.GT.AND P2, PT, R11, UR6, PT ;  /* 0x000000060b007c0c */ /* 0x000fc4000bf44270 */
[C---:B------:R-:W-:Y:S02]  /*0110*/  ISETP.LT.OR P3, PT, R11.reuse, 0x2, P3 ;  /* 0x000000020b00780c */ /* 0x040fe40001f61670 */
[C---:B------:R-:W-:Y:S02]  /*0120*/  ISETP.LT.OR P2, PT, R11.reuse, 0x1, P2 ;  /* 0x000000010b00780c */ /* 0x040fe40001741670 */
[----:B------:R-:W-:Y:S02]  /*0130*/  IADD3 R15, PT, PT, R11, 0x2, RZ ;  /* 0x000000020b0f7810 */ /* 0x000fe40007ffe0ff */
[----:B------:R-:W-:Y:S02]  /*0140*/  ISETP.GE.AND P1, PT, R17, UR6, PT ;  /* 0x0000000611007c0c */ /* 0x000fe4000bf26270 */
[----:B------:R-:W-:Y:S01]  /*0150*/  ISETP.GE.AND P6, PT, R11, RZ, PT ;  /* 0x000000ff0b00720c */ /* 0x000fe20003fc6270 */
[----:B------:R-:W1:Y:S01]  /*0160*/  @!P0 LDC.64 R22, c[0x0][0x380] ;  /* 0x0000e000ff168b82 */ /* 0x000e620000000a00 */
[----:B------:R-:W-:-:S02]  /*0170*/  ISETP.GE.AND P5, PT, R15, UR6, PT ;  /* 0x000000060f007c0c */ /* 0x000fc4000bfa6270 */
[----:B------:R-:W-:Y:S02]  /*0180*/  ISETP.LT.OR P1, PT, R11, -0x1, P1 ;  /* 0xffffffff0b00780c */ /* 0x000fe40000f21670 */
[----:B------:R-:W-:Y:S02]  /*0190*/  ISETP.GE.AND P4, PT, R13, UR6, PT ;  /* 0x000000060d007c0c */ /* 0x000fe4000bf86270 */
[C---:B------:R-:W-:Y:S01]  /*01a0*/  ISETP.LT.OR P5, PT, R11.reuse, -0x2, P5 ;  /* 0xfffffffe0b00780c */ /* 0x040fe20002fa1670 */
[----:B------:R-:W2:Y:S01]  /*01b0*/  @!P3 LDC.64 R20, c[0x0][0x380] ;  /* 0x0000e000ff14bb82 */ /* 0x000ea20000000a00 */
[----:B------:R-:W-:-:S07]  /*01c0*/  ISETP.LT.OR P4, PT, R11, -0x3, P4 ;  /* 0xfffffffd0b00780c */ /* 0x000fce0002781670 */
[----:B------:R-:W3:Y:S08]  /*01d0*/  @!P2 LDC.64 R18, c[0x0][0x380] ;  /* 0x0000e000ff12ab82 */ /* 0x000ef00000000a00 */
[----:B------:R-:W4:Y:S01]  /*01e0*/  @P6 LDC.64 R8, c[0x0][0x380] ;  /* 0x0000e000ff086b82 */ /* 0x000f220000000a00 */
[----:B-1----:R-:W-:Y:S01]  /*01f0*/  @!P0 IMAD.WIDE.U32 R22, R5, 0x4, R22 ;  /* 0x0000000405168825 */ /* 0x002fe200078e0016 */
[----:B------:R-:W-:-:S04]  /*0200*/  @!P2 IADD3 R27, PT, PT, R11, -0x1, RZ ;  /* 0xffffffff0b1ba810 */ /* 0x000fc80007ffe0ff */
[----:B0-----:R-:W5:Y:S02]  /*0210*/  @!P0 LDG.E R0, desc[UR4][R22.64] ;  /* 0x0000000416008981 */ /* 0x001f64000c1e1900 */
[----:B------:R-:W0:Y:S08]  /*0220*/  @!P1 LDC.64 R6, c[0x0][0x380] ;  /* 0x0000e000ff069b82 */ /* 0x000e300000000a00 */
[----:B------:R-:W1:Y:S01]  /*0230*/  @!P5 LDC.64 R2, c[0x0][0x380] ;  /* 0x0000e000ff02db82 */ /* 0x000e620000000a00 */
[----:B--2---:R-:W-:-:S07]  /*0240*/  @!P3 IMAD.WIDE.U32 R20, R25, 0x4, R20 ;  /* 0x000000041914b825 */ /* 0x004fce00078e0014 */
[----:B------:R-:W2:Y:S01]  /*0250*/  @!P4 LDC.64 R4, c[0x0][0x380] ;  /* 0x0000e000ff04cb82 */ /* 0x000ea20000000a00 */
[----:B---3--:R-:W-:Y:S01]  /*0260*/  @!P2 IMAD.WIDE.U32 R18, R27, 0x4, R18 ;  /* 0x000000041b12a825 */ /* 0x008fe200078e0012 */
[----:B------:R-:W3:Y:S03]  /*0270*/  @!P3 LDG.E R10, desc[UR4][R20.64] ;  /* 0x00000004140ab981 */ /* 0x000ee6000c1e1900 */
[----:B----4-:R-:W-:Y:S02]  /*0280*/  @P6 IMAD.WIDE.U32 R24, R11, 0x4, R8 ;  /* 0x000000040b186825 */ /* 0x010fe400078e0008 */
[----:B------:R4:W3:Y:S01]  /*0290*/  @!P2 LDG.E R8, desc[UR4][R18.64] ;  /* 0x000000041208a981 */ /* 0x0008e2000c1e1900 */
[----:B------:R-:W3:Y:S01]  /*02a0*/  @!P3 LDC R9, c[0x3][0x4] ;  /* 0x00c00100ff09bb82 */ /* 0x000ee20000000800 */
[----:B0-----:R-:W-:Y:S02]  /*02b0*/  @!P1 IMAD.WIDE.U32 R16, R17, 0x4, R6 ;  /* 0x0000000411109825 */ /* 0x001fe400078e0006 */
[----:B------:R-:W3:Y:S04]  /*02c0*/  @P6 LDG.E R6, desc[UR4][R24.64] ;  /* 0x0000000418066981 */ /* 0x000ee8000c1e1900 */
[----:B------:R-:W3:Y:S01]  /*02d0*/  @!P1 LDG.E R16, desc[UR4][R16.64] ;  /* 0x0000000410109981 */ /* 0x000ee2000c1e1900 */
[----:B-1----:R-:W-:Y:S01]  /*02e0*/  @!P5 IMAD.WIDE.U32 R14, R15, 0x4, R2 ;  /* 0x000000040f0ed825 */ /* 0x002fe200078e0002 */
[----:B------:R-:W0:Y:S05]  /*02f0*/  @!P2 LDC R12, c[0x3][0x8] ;  /* 0x00c00200ff0cab82 */ /* 0x000e2a0000000800 */
[----:B------:R-:W3:Y:S01]  /*0300*/  @!P5 LDG.E R14, desc[UR4][R14.64] ;  /* 0x000000040e0ed981 */ /* 0x000ee2000c1e1900 */
[----:B--2---:R-:W-:-:S02]  /*0310*/  @!P4 IMAD.WIDE.U32 R4, R13, 0x4, R4 ;  /* 0x000000040d04c825 */ /* 0x004fc400078e0004 */
[----:B------:R-:W5:Y:S04]  /*0320*/  @!P0 LDC R3, c[0x3][RZ] ;  /* 0x00c00000ff038b82 */ /* 0x000f680000000800 */
[----:B------:R-:W2:Y:S04]  /*0330*/  @!P4 LDG.E R4, desc[UR4][R4.64] ;  /* 0x000000040404c981 */ /* 0x000ea8000c1e1900 */
[----:B------:R-:W1:Y:S01]  /*0340*/  @P6 LDC R13, c[0x3][0xc] ;  /* 0x00c00300ff0d6b82 */ /* 0x000e620000000800 */
[----:B------:R-:W-:-:S07]  /*0350*/  HFMA2 R7, -RZ, RZ, 0, 0 ;  /* 0x00000000ff077431 */ /* 0x000fce00000001ff */
[----:B----4-:R-:W4:Y:S08]  /*0360*/  @!P1 LDC R18, c[0x3][0x10] ;  /* 0x00c00400ff129b82 */ /* 0x010f300000000800 */
[----:B------:R-:W4:Y:S01]  /*0370*/  @!P5 LDC R19, c[0x3][0x14] ;  /* 0x00c00500ff13db82 */ /* 0x000f220000000800 */
[----:B-----5:R-:W-:-:S07]  /*0380*/  @!P0 IMAD R7, R0, R3, RZ ;  /* 0x0000000300078224 */ /* 0x020fce00078e02ff */
[----:B------:R-:W5:Y:S08]  /*0390*/  LDC.64 R2, c[0x0][0x388] ;  /* 0x0000e200ff027b82 */ /* 0x000f700000000a00 */
[----:B------:R-:W2:Y:S01]  /*03a0*/  @!P4 LDC R0, c[0x3][0x18] ;  /* 0x00c00600ff00cb82 */ /* 0x000ea20000000800 */
[----:B---3--:R-:W-:-:S04]  /*03b0*/  @!P3 IMAD R7, R10, R9, R7 ;  /* 0x000000090a07b224 */ /* 0x008fc800078e0207 */
[----:B0-----:R-:W-:-:S04]  /*03c0*/  @!P2 IMAD R7, R8, R12, R7 ;  /* 0x0000000c0807a224 */ /* 0x001fc800078e0207 */
[----:B-1----:R-:W-:-:S04]  /*03d0*/  @P6 IMAD R7, R6, R13, R7 ;  /* 0x0000000d06076224 */ /* 0x002fc800078e0207 */
[----:B----4-:R-:W-:Y:S02]  /*03e0*/  @!P1 IMAD R7, R16, R18, R7 ;  /* 0x0000001210079224 */ /* 0x010fe400078e0207 */
[----:B-----5:R-:W-:-:S04]  /*03f0*/  IMAD.WIDE R2, R11, 0x4, R2 ;  /* 0x000000040b027825 */ /* 0x020fc800078e0202 */
[----:B------:R-:W-:-:S04]  /*0400*/  @!P5 IMAD R7, R14, R19, R7 ;  /* 0x000000130e07d224 */ /* 0x000fc800078e0207 */
[----:B--2---:R-:W-:-:S05]  /*0410*/  @!P4 IMAD R7, R4, R0, R7 ;  /* 0x000000000407c224 */ /* 0x004fca00078e0207 */
[----:B------:R-:W-:Y:S01]  /*0420*/  STG.E desc[UR4][R2.64], R7 ;  /* 0x0000000702007986 */ /* 0x000fe2000c101904 */
[----:B------:R-:W-:Y:S05]  /*0430*/  EXIT ;  /* 0x000000000000794d */ /* 0x000fea0003800000 */
.L_x_0:
[----:B------:R-:W-:-:S00]  /*0440*/  BRA `(.L_x_0) ;  /* 0xfffffffc00fc7947 */ /* 0x000fc0000383ffff */
[----:B------:R-:W-:-:S00]  /*0450*/  NOP ;  /* 0x0000000000007918 */ /* 0x000fc00000000000 */
        /* <DEDUP_REMOVED lines=10> */
.L_x_1:


//--------------------- .nv.shared.reserved.0     --------------------------
	.section	.nv.shared.reserved.0,"aw",@nobits
	.weak		__nv_reservedSMEM_offset_0_alias
	.size		__nv_reservedSMEM_offset_0_alias, 0, 64
	.other		__nv_reservedSMEM_offset_0_alias,@"STO_CUDA_RESERVED_SHARED STV_DEFAULT"
__nv_reservedSMEM_offset_0_alias:
	.zero		0
	.zero		64


//--------------------- .nv.constant0._Z30convolution_1d_constant_memoryPiS_i --------------------------
	.section	.nv.constant0._Z30convolution_1d_constant_memoryPiS_i,"a",@progbits
	.sectionflags	@""
	.align	4
.nv.constant0._Z30convolution_1d_constant_memoryPiS_i:
	.zero		916


//--------------------- SYMBOLS --------------------------

	.type		.nv.reservedSmem.offset0,@object
	.size		.nv.reservedSmem.offset0,0x4
